	.headerflags	@"EF_CUDA_TEXMODE_UNIFIED EF_CUDA_64BIT_ADDRESS EF_CUDA_ACCELERATORS EF_CUDA_SM90 EF_CUDA_VIRTUAL_SM(EF_CUDA_SM90)"
	.elftype	@"ET_EXEC"


//--------------------- .nv.info                  --------------------------
	.section	.nv.info,"",@"SHT_CUDA_INFO"
	.align	4


	//----- nvinfo : EIATTR_REGCOUNT
	.align		4
        /*0000*/ 	.byte	0x04, 0x2f
        /*0002*/ 	.short	(.L_1 - .L_0)
	.align		4
.L_0:
        /*0004*/ 	.word	index@(triton_poi_fused_convolution_relu_2)
        /*0008*/ 	.word	0x00000020


	//----- nvinfo : EIATTR_MIN_STACK_SIZE
	.align		4
.L_1:
        /*000c*/ 	.byte	0x04, 0x12
        /*000e*/ 	.short	(.L_3 - .L_2)
	.align		4
.L_2:
        /*0010*/ 	.word	index@(triton_poi_fused_convolution_relu_2)
        /*0014*/ 	.word	0x00000000


	//----- nvinfo : EIATTR_FRAME_SIZE
	.align		4
.L_3:
        /*0018*/ 	.byte	0x04, 0x11
        /*001a*/ 	.short	(.L_5 - .L_4)
	.align		4
.L_4:
        /*001c*/ 	.word	index@(triton_poi_fused_convolution_relu_2)
        /*0020*/ 	.word	0x00000000


	//----- nvinfo : EIATTR_MIN_STACK_SIZE
	.align		4
.L_5:
        /*0024*/ 	.byte	0x04, 0x12
        /*0026*/ 	.short	(.L_7 - .L_6)
	.align		4
.L_6:
        /*0028*/ 	.word	index@(triton_poi_fused_convolution_relu_2)
        /*002c*/ 	.word	0x00000000
.L_7:


//--------------------- .nv.info.triton_poi_fused_convolution_relu_2 --------------------------
	.section	.nv.info.triton_poi_fused_convolution_relu_2,"",@"SHT_CUDA_INFO"
	.sectionflags	@""
	.align	4


	//----- nvinfo : EIATTR_CUDA_API_VERSION
	.align		4
        /*0000*/ 	.byte	0x04, 0x37
        /*0002*/ 	.short	(.L_9 - .L_8)
.L_8:
        /*0004*/ 	.word	0x0000007c


	//----- nvinfo : EIATTR_KPARAM_INFO
	.align		4
.L_9:
        /*0008*/ 	.byte	0x04, 0x17
        /*000a*/ 	.short	(.L_11 - .L_10)
.L_10:
        /*000c*/ 	.word	0x00000000
        /*0010*/ 	.short	0x0004
        /*0012*/ 	.short	0x001c
        /*0014*/ 	.byte	0x00, 0xf0, 0x11, 0x00


	//----- nvinfo : EIATTR_KPARAM_INFO
	.align		4
.L_11:
        /*0018*/ 	.byte	0x04, 0x17
        /*001a*/ 	.short	(.L_13 - .L_12)
.L_12:
        /*001c*/ 	.word	0x00000000
        /*0020*/ 	.short	0x0003
        /*0022*/ 	.short	0x0018
        /*0024*/ 	.byte	0x00, 0xf0, 0x11, 0x00


	//----- nvinfo : EIATTR_KPARAM_INFO
	.align		4
.L_13:
        /*0028*/ 	.byte	0x04, 0x17
        /*002a*/ 	.short	(.L_15 - .L_14)
.L_14:
        /*002c*/ 	.word	0x00000000
        /*0030*/ 	.short	0x0002
        /*0032*/ 	.short	0x0010
        /*0034*/ 	.byte	0x00, 0xf4, 0x21, 0x00


	//----- nvinfo : EIATTR_KPARAM_INFO
	.align		4
.L_15:
        /*0038*/ 	.byte	0x04, 0x17
        /*003a*/ 	.short	(.L_17 - .L_16)
.L_16:
        /*003c*/ 	.word	0x00000000
        /*0040*/ 	.short	0x0001
        /*0042*/ 	.short	0x0008
        /*0044*/ 	.byte	0x00, 0xf4, 0x21, 0x00


	//----- nvinfo : EIATTR_KPARAM_INFO
	.align		4
.L_17:
        /*0048*/ 	.byte	0x04, 0x17
        /*004a*/ 	.short	(.L_19 - .L_18)
.L_18:
        /*004c*/ 	.word	0x00000000
        /*0050*/ 	.short	0x0000
        /*0052*/ 	.short	0x0000
        /*0054*/ 	.byte	0x00, 0xf4, 0x21, 0x00


	//----- nvinfo : EIATTR_SPARSE_MMA_MASK
	.align		4
.L_19:
        /*0058*/ 	.byte	0x03, 0x50
        /*005a*/ 	.short	0x0000


	//----- nvinfo : EIATTR_MAXREG_COUNT
	.align		4
        /*005c*/ 	.byte	0x03, 0x1b
        /*005e*/ 	.short	0x00ff


	//----- nvinfo : EIATTR_EXIT_INSTR_OFFSETS
	.align		4
        /*0060*/ 	.byte	0x04, 0x1c
        /*0062*/ 	.short	(.L_21 - .L_20)


	//   ....[0]....
.L_20:
        /*0064*/ 	.word	0x00000a40


	//   ....[1]....
        /*0068*/ 	.word	0x00000a90


	//----- nvinfo : EIATTR_REQNTID
	.align		4
.L_21:
        /*006c*/ 	.byte	0x04, 0x10
        /*006e*/ 	.short	(.L_23 - .L_22)
.L_22:
        /*0070*/ 	.word	0x00000080
        /*0074*/ 	.word	0x00000001
        /*0078*/ 	.word	0x00000001


	//----- nvinfo : EIATTR_CBANK_PARAM_SIZE
	.align		4
.L_23:
        /*007c*/ 	.byte	0x03, 0x19
        /*007e*/ 	.short	0x0020


	//----- nvinfo : EIATTR_PARAM_CBANK
	.align		4
        /*0080*/ 	.byte	0x04, 0x0a
        /*0082*/ 	.short	(.L_25 - .L_24)
	.align		4
.L_24:
        /*0084*/ 	.word	index@(.nv.constant0.triton_poi_fused_convolution_relu_2)
        /*0088*/ 	.short	0x0210
        /*008a*/ 	.short	0x0020


	//----- nvinfo : EIATTR_SW_WAR
	.align		4
.L_25:
        /*008c*/ 	.byte	0x04, 0x36
        /*008e*/ 	.short	(.L_27 - .L_26)
.L_26:
        /*0090*/ 	.word	0x00000008
.L_27:


//--------------------- .nv.callgraph             --------------------------
	.section	.nv.callgraph,"",@"SHT_CUDA_CALLGRAPH"
	.align	4
	.sectionentsize	8
	.align		4
        /*0000*/ 	.word	0x00000000
	.align		4
        /*0004*/ 	.word	0xffffffff
	.align		4
        /*0008*/ 	.word	0x00000000
	.align		4
        /*000c*/ 	.word	0xfffffffe
	.align		4
        /*0010*/ 	.word	0x00000000
	.align		4
        /*0014*/ 	.word	0xfffffffd
	.align		4
        /*0018*/ 	.word	0x00000000
	.align		4
        /*001c*/ 	.word	0xfffffffc


//--------------------- .text.triton_poi_fused_convolution_relu_2 --------------------------
	.section	.text.triton_poi_fused_convolution_relu_2,"ax",@progbits
	.sectionflags	@"SHF_BARRIERS=1"
	.align	128
        .global         triton_poi_fused_convolution_relu_2
        .type           triton_poi_fused_convolution_relu_2,@function
        .size           triton_poi_fused_convolution_relu_2,(.L_x_1 - triton_poi_fused_convolution_relu_2)
        .other          triton_poi_fused_convolution_relu_2,@"STO_CUDA_ENTRY STV_DEFAULT"
triton_poi_fused_convolution_relu_2:
.text.triton_poi_fused_convolution_relu_2:
[----:B------:R-:W0:Y:S01]  /*0000*/  LDC R1, c[0x0][0x28] ;  /* 0x00000a00ff017b82 */ /* 0x000e220000000800 */
[----:B------:R-:W1:Y:S07]  /*0010*/  S2R R0, SR_CTAID.Y ;  /* 0x0000000000007919 */ /* 0x000e6e0000002600 */
[----:B------:R-:W2:Y:S01]  /*0020*/  LDC.64 R6, c[0x0][0x210] ;  /* 0x00008400ff067b82 */ /* 0x000ea20000000a00 */
[----:B------:R-:W-:Y:S01]  /*0030*/  CS2R R14, SRZ ;  /* 0x00000000000e7805 */ /* 0x000fe2000001ff00 */
[----:B------:R-:W-:Y:S01]  /*0040*/  ULDC.64 UR6, c[0x0][0x208] ;  /* 0x0000820000067ab9 */ /* 0x000fe20000000a00 */
[----:B------:R-:W3:Y:S01]  /*0050*/  S2R R2, SR_TID.X ;  /* 0x0000000000027919 */ /* 0x000ee20000002100 */
[----:B------:R-:W4:Y:S04]  /*0060*/  S2R R10, SR_CTAID.X ;  /* 0x00000000000a7919 */ /* 0x000f280000002500 */
[----:B------:R-:W5:Y:S01]  /*0070*/  LDC.64 R4, c[0x0][0x218] ;  /* 0x00008600ff047b82 */ /* 0x000f620000000a00 */
[----:B-1----:R-:W-:-:S02]  /*0080*/  IMAD.SHL.U32 R0, R0, 0x20, RZ ;  /* 0x0000002000007824 */ /* 0x002fc400078e00ff */
[----:B---3--:R-:W-:Y:S01]  /*0090*/  IMAD.SHL.U32 R3, R2, 0x4, RZ ;  /* 0x0000000402037824 */ /* 0x008fe200078e00ff */
[----:B------:R-:W-:-:S04]  /*00a0*/  SHF.R.U32.HI R18, RZ, 0x3, R2 ;  /* 0x00000003ff127819 */ /* 0x000fc80000011602 */
[----:B------:R-:W-:Y:S02]  /*00b0*/  LOP3.LUT R8, R0, 0x1c, R3, 0xf8, !PT ;  /* 0x0000001c00087812 */ /* 0x000fe400078ef803 */
[----:B------:R-:W-:Y:S02]  /*00c0*/  SGXT.U32 R18, R18, 0x4 ;  /* 0x000000041212781a */ /* 0x000fe40000000000 */
[----:B------:R-:W-:Y:S02]  /*00d0*/  SHF.R.S32.HI R3, RZ, 0x1f, R8 ;  /* 0x0000001fff037819 */ /* 0x000fe40000011408 */
[----:B------:R-:W-:Y:S02]  /*00e0*/  ISETP.GE.AND P2, PT, R8, 0x100, PT ;  /* 0x000001000800780c */ /* 0x000fe40003f46270 */
[----:B------:R-:W-:-:S04]  /*00f0*/  LEA.HI R3, R3, R8, RZ, 0x6 ;  /* 0x0000000803037211 */ /* 0x000fc800078f30ff */
[----:B------:R-:W-:Y:S02]  /*0100*/  LOP3.LUT R11, R3, 0xffffffc0, RZ, 0xc0, !PT ;  /* 0xffffffc0030b7812 */ /* 0x000fe400078ec0ff */
[----:B------:R-:W-:Y:S01]  /*0110*/  SHF.R.S32.HI R9, RZ, 0x6, R3 ;  /* 0x00000006ff097819 */ /* 0x000fe20000011403 */
[----:B----4-:R-:W-:Y:S02]  /*0120*/  IMAD.SHL.U32 R3, R10, 0x20, RZ ;  /* 0x000000200a037824 */ /* 0x010fe400078e00ff */
[----:B------:R-:W-:-:S03]  /*0130*/  IMAD.IADD R11, R8, 0x1, -R11 ;  /* 0x00000001080b7824 */ /* 0x000fc600078e0a0b */
[----:B------:R-:W-:Y:S01]  /*0140*/  LOP3.LUT R10, R3, 0x10, R18, 0xfe, !PT ;  /* 0x00000010030a7812 */ /* 0x000fe200078efe12 */
[----:B------:R-:W-:Y:S01]  /*0150*/  IMAD R12, R9, 0x3840, R11 ;  /* 0x00003840090c7824 */ /* 0x000fe200078e020b */
[----:B------:R-:W-:Y:S01]  /*0160*/  LOP3.LUT R9, R3, R18, RZ, 0xfc, !PT ;  /* 0x0000001203097212 */ /* 0x000fe200078efcff */
[----:B-----5:R-:W-:Y:S01]  /*0170*/  IMAD.WIDE R24, R11, 0x4, R4 ;  /* 0x000000040b187825 */ /* 0x020fe200078e0204 */
[C---:B------:R-:W-:Y:S02]  /*0180*/  ISETP.LT.AND P1, PT, R10.reuse, 0xe1, !P2 ;  /* 0x000000e10a00780c */ /* 0x040fe40005721270 */
[----:B------:R-:W-:Y:S02]  /*0190*/  CS2R R4, SRZ ;  /* 0x0000000000047805 */ /* 0x000fe4000001ff00 */
[C---:B------:R-:W-:Y:S01]  /*01a0*/  ISETP.LT.AND P0, PT, R9.reuse, 0xe1, !P2 ;  /* 0x000000e10900780c */ /* 0x040fe20005701270 */
[--C-:B------:R-:W-:Y:S01]  /*01b0*/  IMAD R17, R9, 0x40, R12.reuse ;  /* 0x0000004009117824 */ /* 0x100fe200078e020c */
[----:B------:R-:W-:Y:S01]  /*01c0*/  CS2R R8, SRZ ;  /* 0x0000000000087805 */ /* 0x000fe2000001ff00 */
[----:B------:R-:W-:Y:S01]  /*01d0*/  IMAD R21, R10, 0x40, R12 ;  /* 0x000000400a157824 */ /* 0x000fe200078e020c */
[----:B------:R-:W-:Y:S01]  /*01e0*/  CS2R R12, SRZ ;  /* 0x00000000000c7805 */ /* 0x000fe2000001ff00 */
[----:B--2---:R-:W-:Y:S01]  /*01f0*/  IMAD.WIDE R16, R17, 0x4, R6 ;  /* 0x0000000411107825 */ /* 0x004fe200078e0206 */
[----:B------:R-:W-:-:S03]  /*0200*/  CS2R R10, SRZ ;  /* 0x00000000000a7805 */ /* 0x000fc6000001ff00 */
[----:B------:R-:W-:Y:S01]  /*0210*/  IMAD.WIDE R20, R21, 0x4, R6 ;  /* 0x0000000415147825 */ /* 0x000fe200078e0206 */
[----:B------:R-:W-:Y:S02]  /*0220*/  CS2R R6, SRZ ;  /* 0x0000000000067805 */ /* 0x000fe4000001ff00 */
[----:B------:R-:W2:Y:S04]  /*0230*/  @!P2 LDG.E.EL.128 R8, desc[UR6][R24.64] ;  /* 0x000000061808a981 */ /* 0x000ea8000c2e1d00 */
[----:B------:R-:W2:Y:S04]  /*0240*/  @P1 LDG.E.EL.128 R4, desc[UR6][R20.64] ;  /* 0x0000000614041981 */ /* 0x000ea8000c2e1d00 */
[----:B------:R1:W3:Y:S01]  /*0250*/  @P0 LDG.E.EL.128 R12, desc[UR6][R16.64] ;  /* 0x00000006100c0981 */ /* 0x0002e2000c2e1d00 */
[----:B------:R-:W4:Y:S01]  /*0260*/  S2UR UR5, SR_CgaCtaId ;  /* 0x00000000000579c3 */ /* 0x000f220000008800 */
[----:B------:R-:W-:Y:S01]  /*0270*/  IMAD.SHL.U32 R19, R2, 0x80, RZ ;  /* 0x0000008002137824 */ /* 0x000fe200078e00ff */
[----:B------:R-:W-:-:S04]  /*0280*/  UMOV UR4, 0x400 ;  /* 0x0000040000047882 */ /* 0x000fc80000000000 */
[----:B------:R-:W-:-:S04]  /*0290*/  LOP3.LUT R19, R19, 0x380, RZ, 0xc0, !PT ;  /* 0x0000038013137812 */ /* 0x000fc800078ec0ff */
[C---:B------:R-:W-:Y:S02]  /*02a0*/  LOP3.LUT R26, R19.reuse, R18, RZ, 0xfc, !PT ;  /* 0x00000012131a7212 */ /* 0x040fe400078efcff */
[C---:B------:R-:W-:Y:S02]  /*02b0*/  LOP3.LUT R23, R19.reuse, 0x20, RZ, 0xfc, !PT ;  /* 0x0000002013177812 */ /* 0x040fe400078efcff */
[C---:B------:R-:W-:Y:S02]  /*02c0*/  LOP3.LUT R27, R19.reuse, 0x40, RZ, 0xfc, !PT ;  /* 0x00000040131b7812 */ /* 0x040fe400078efcff */
[C---:B------:R-:W-:Y:S02]  /*02d0*/  LOP3.LUT R29, R19.reuse, 0x60, RZ, 0xfc, !PT ;  /* 0x00000060131d7812 */ /* 0x040fe400078efcff */
[-C--:B------:R-:W-:Y:S02]  /*02e0*/  LEA.HI R22, R19, R26.reuse, RZ, 0x1b ;  /* 0x0000001a13167211 */ /* 0x080fe400078fd8ff */
[-C--:B------:R-:W-:Y:S01]  /*02f0*/  LEA.HI R19, R23, R26.reuse, RZ, 0x1b ;  /* 0x0000001a17137211 */ /* 0x080fe200078fd8ff */
[----:B----4-:R-:W-:Y:S01]  /*0300*/  UPRMT UR4, UR5, 0x654, UR4 ;  /* 0x0000065405047896 */ /* 0x010fe20008000004 */
[----:B------:R-:W-:-:S02]  /*0310*/  LEA.HI R18, R27, R26, RZ, 0x1b ;  /* 0x0000001a1b127211 */ /* 0x000fc400078fd8ff */
[----:B-1----:R-:W-:-:S04]  /*0320*/  LEA.HI R16, R29, R26, RZ, 0x1b ;  /* 0x0000001a1d107211 */ /* 0x002fc800078fd8ff */
[----:B------:R-:W-:Y:S02]  /*0330*/  LEA R16, R16, UR4, 0x2 ;  /* 0x0000000410107c11 */ /* 0x000fe4000f8e10ff */
[C---:B--2---:R-:W-:Y:S01]  /*0340*/  FSETP.GEU.AND P0, PT, R8.reuse, -R4, PT ;  /* 0x800000040800720b */ /* 0x044fe20003f0e000 */
[C---:B------:R-:W-:Y:S01]  /*0350*/  FADD R4, R8.reuse, R4 ;  /* 0x0000000408047221 */ /* 0x040fe20000000000 */
[C---:B---3--:R-:W-:Y:S01]  /*0360*/  FSETP.GEU.AND P5, PT, R8.reuse, -R12, PT ;  /* 0x8000000c0800720b */ /* 0x048fe20003fae000 */
[----:B------:R-:W-:Y:S02]  /*0370*/  FADD R12, R8, R12 ;  /* 0x0000000c080c7221 */ /* 0x000fe40000000000 */
[----:B------:R-:W1:Y:S01]  /*0380*/  S2R R8, SR_TID.X ;  /* 0x0000000000087919 */ /* 0x000e620000002100 */
[C---:B------:R-:W-:Y:S01]  /*0390*/  FSETP.GEU.AND P1, PT, R9.reuse, -R5, PT ;  /* 0x800000050900720b */ /* 0x040fe20003f2e000 */
[C---:B------:R-:W-:Y:S01]  /*03a0*/  FADD R5, R9.reuse, R5 ;  /* 0x0000000509057221 */ /* 0x040fe20000000000 */
[C---:B------:R-:W-:Y:S01]  /*03b0*/  FSETP.GEU.AND P2, PT, R9.reuse, -R13, PT ;  /* 0x8000000d0900720b */ /* 0x040fe20003f4e000 */
[----:B------:R-:W-:Y:S01]  /*03c0*/  FADD R9, R9, R13 ;  /* 0x0000000d09097221 */ /* 0x000fe20000000000 */
[C---:B------:R-:W-:Y:S01]  /*03d0*/  FSETP.GEU.AND P3, PT, R10.reuse, -R6, PT ;  /* 0x800000060a00720b */ /* 0x040fe20003f6e000 */
[----:B------:R-:W-:Y:S01]  /*03e0*/  FADD R6, R10, R6 ;  /* 0x000000060a067221 */ /* 0x000fe20000000000 */
[----:B------:R-:W-:-:S02]  /*03f0*/  FSEL R12, R12, RZ, P5 ;  /* 0x000000ff0c0c7208 */ /* 0x000fc40002800000 */
[C---:B------:R-:W-:Y:S01]  /*0400*/  FSETP.GEU.AND P4, PT, R10.reuse, -R14, PT ;  /* 0x8000000e0a00720b */ /* 0x040fe20003f8e000 */
[----:B------:R-:W-:Y:S01]  /*0410*/  FADD R10, R10, R14 ;  /* 0x0000000e0a0a7221 */ /* 0x000fe20000000000 */
[C---:B------:R-:W-:Y:S01]  /*0420*/  FSETP.GEU.AND P5, PT, R11.reuse, -R7, PT ;  /* 0x800000070b00720b */ /* 0x040fe20003fae000 */
[C---:B------:R-:W-:Y:S01]  /*0430*/  FADD R7, R11.reuse, R7 ;  /* 0x000000070b077221 */ /* 0x040fe20000000000 */
[C---:B------:R-:W-:Y:S01]  /*0440*/  FSETP.GEU.AND P6, PT, R11.reuse, -R15, PT ;  /* 0x8000000f0b00720b */ /* 0x040fe20003fce000 */
[----:B------:R-:W-:Y:S01]  /*0450*/  FADD R11, R11, R15 ;  /* 0x0000000f0b0b7221 */ /* 0x000fe20000000000 */
[----:B------:R-:W-:Y:S02]  /*0460*/  LEA R13, R22, UR4, 0x2 ;  /* 0x00000004160d7c11 */ /* 0x000fe4000f8e10ff */
[----:B------:R-:W-:Y:S02]  /*0470*/  LEA R14, R19, UR4, 0x2 ;  /* 0x00000004130e7c11 */ /* 0x000fe4000f8e10ff */
[----:B------:R-:W-:-:S02]  /*0480*/  FSEL R9, R9, RZ, P2 ;  /* 0x000000ff09097208 */ /* 0x000fc40001000000 */
[----:B------:R-:W-:Y:S02]  /*0490*/  LEA R15, R18, UR4, 0x2 ;  /* 0x00000004120f7c11 */ /* 0x000fe4000f8e10ff */
[----:B------:R-:W-:Y:S02]  /*04a0*/  FSEL R10, R10, RZ, P4 ;  /* 0x000000ff0a0a7208 */ /* 0x000fe40002000000 */
[----:B------:R-:W-:Y:S01]  /*04b0*/  FSEL R11, R11, RZ, P6 ;  /* 0x000000ff0b0b7208 */ /* 0x000fe20003000000 */
[----:B------:R-:W-:Y:S01]  /*04c0*/  STS [R13], R12 ;  /* 0x0000000c0d007388 */ /* 0x000fe20000000800 */
[----:B------:R-:W-:Y:S02]  /*04d0*/  FSEL R4, R4, RZ, P0 ;  /* 0x000000ff04047208 */ /* 0x000fe40000000000 */
[----:B------:R-:W-:Y:S01]  /*04e0*/  FSEL R5, R5, RZ, P1 ;  /* 0x000000ff05057208 */ /* 0x000fe20000800000 */
[----:B------:R-:W-:Y:S01]  /*04f0*/  STS [R14+0x80], R9 ;  /* 0x000080090e007388 */ /* 0x000fe20000000800 */
[----:B------:R-:W-:-:S02]  /*0500*/  FSEL R6, R6, RZ, P3 ;  /* 0x000000ff06067208 */ /* 0x000fc40001800000 */
[----:B------:R-:W-:Y:S01]  /*0510*/  FSEL R7, R7, RZ, P5 ;  /* 0x000000ff07077208 */ /* 0x000fe20002800000 */
[----:B------:R2:W-:Y:S04]  /*0520*/  STS [R15+0x100], R10 ;  /* 0x0001000a0f007388 */ /* 0x0005e80000000800 */
[----:B------:R-:W-:Y:S04]  /*0530*/  STS [R16+0x180], R11 ;  /* 0x0001800b10007388 */ /* 0x000fe80000000800 */
[----:B------:R3:W-:Y:S04]  /*0540*/  STS [R13+0x40], R4 ;  /* 0x000040040d007388 */ /* 0x0007e80000000800 */
[----:B------:R4:W-:Y:S04]  /*0550*/  STS [R14+0xc0], R5 ;  /* 0x0000c0050e007388 */ /* 0x0009e80000000800 */
[----:B------:R5:W-:Y:S04]  /*0560*/  STS [R15+0x140], R6 ;  /* 0x000140060f007388 */ /* 0x000be80000000800 */
[----:B------:R3:W-:Y:S01]  /*0570*/  STS [R16+0x1c0], R7 ;  /* 0x0001c00710007388 */ /* 0x0007e20000000800 */
[----:B-1----:R-:W-:-:S02]  /*0580*/  SHF.R.U32.HI R17, RZ, 0x5, R8 ;  /* 0x00000005ff117819 */ /* 0x002fc40000011608 */
[----:B--2---:R-:W-:Y:S02]  /*0590*/  LOP3.LUT R10, R2, 0x7f, RZ, 0xc0, !PT ;  /* 0x0000007f020a7812 */ /* 0x004fe400078ec0ff */
[----:B------:R-:W-:-:S05]  /*05a0*/  SGXT.U32 R17, R17, 0x2 ;  /* 0x000000021111781a */ /* 0x000fca0000000000 */
[----:B---3--:R-:W-:Y:S01]  /*05b0*/  IMAD.IADD R4, R17, 0x1, R10 ;  /* 0x0000000111047824 */ /* 0x008fe200078e020a */
[C---:B------:R-:W-:Y:S02]  /*05c0*/  LOP3.LUT R13, R10.reuse, 0x80, RZ, 0xfc, !PT ;  /* 0x000000800a0d7812 */ /* 0x040fe400078efcff */
[----:B----4-:R-:W-:Y:S02]  /*05d0*/  LOP3.LUT R5, R10, 0x100, RZ, 0xfc, !PT ;  /* 0x000001000a057812 */ /* 0x010fe400078efcff */
[----:B------:R-:W-:Y:S01]  /*05e0*/  LEA R4, R4, UR4, 0x2 ;  /* 0x0000000404047c11 */ /* 0x000fe2000f8e10ff */
[----:B------:R-:W-:Y:S01]  /*05f0*/  BAR.SYNC.DEFER_BLOCKING 0x0 ;  /* 0x0000000000007b1d */ /* 0x000fe20000010000 */
[C---:B-----5:R-:W-:Y:S02]  /*0600*/  LOP3.LUT R15, R10.reuse, 0x180, RZ, 0xfc, !PT ;  /* 0x000001800a0f7812 */ /* 0x060fe400078efcff */
[----:B------:R-:W-:Y:S02]  /*0610*/  LOP3.LUT R17, R10, 0x200, RZ, 0xfc, !PT ;  /* 0x000002000a117812 */ /* 0x000fe400078efcff */
[----:B------:R-:W-:-:S02]  /*0620*/  SHF.R.U32.HI R8, RZ, 0x5, R2 ;  /* 0x00000005ff087819 */ /* 0x000fc40000011602 */
[C---:B0-----:R-:W-:Y:S02]  /*0630*/  LOP3.LUT R7, R10.reuse, 0x280, RZ, 0xfc, !PT ;  /* 0x000002800a077812 */ /* 0x041fe400078efcff */
[-C--:B------:R-:W-:Y:S02]  /*0640*/  LEA.HI R13, R13, R10.reuse, RZ, 0x1b ;  /* 0x0000000a0d0d7211 */ /* 0x080fe400078fd8ff */
[----:B------:R-:W-:Y:S02]  /*0650*/  LOP3.LUT R23, R10, 0x300, RZ, 0xfc, !PT ;  /* 0x000003000a177812 */ /* 0x000fe400078efcff */
[-C--:B------:R-:W-:Y:S02]  /*0660*/  LEA.HI R5, R5, R10.reuse, RZ, 0x1b ;  /* 0x0000000a05057211 */ /* 0x080fe400078fd8ff */
[-C--:B------:R-:W-:Y:S02]  /*0670*/  LEA.HI R15, R15, R10.reuse, RZ, 0x1b ;  /* 0x0000000a0f0f7211 */ /* 0x080fe400078fd8ff */
[----:B------:R-:W-:-:S02]  /*0680*/  LEA.HI R17, R17, R10, RZ, 0x1b ;  /* 0x0000000a11117211 */ /* 0x000fc400078fd8ff */
[----:B------:R-:W-:Y:S02]  /*0690*/  SGXT.U32 R11, R8, 0x2 ;  /* 0x00000002080b781a */ /* 0x000fe40000000000 */
[-C--:B------:R-:W-:Y:S01]  /*06a0*/  LEA.HI R7, R7, R10.reuse, RZ, 0x1b ;  /* 0x0000000a07077211 */ /* 0x080fe200078fd8ff */
[----:B------:R-:W0:Y:S01]  /*06b0*/  LDS R19, [R4] ;  /* 0x0000000004137984 */ /* 0x000e220000000800 */
[----:B------:R-:W-:Y:S02]  /*06c0*/  LEA R13, R13, UR4, 0x2 ;  /* 0x000000040d0d7c11 */ /* 0x000fe4000f8e10ff */
[----:B------:R-:W-:Y:S02]  /*06d0*/  LEA.HI R23, R23, R10, RZ, 0x1b ;  /* 0x0000000a17177211 */ /* 0x000fe400078fd8ff */
[----:B------:R-:W-:Y:S01]  /*06e0*/  LEA R8, R5, UR4, 0x2 ;  /* 0x0000000405087c11 */ /* 0x000fe2000f8e10ff */
[----:B------:R1:W2:Y:S01]  /*06f0*/  LDS R21, [R13+0x200] ;  /* 0x000200000d157984 */ /* 0x0002a20000000800 */
[----:B------:R-:W-:-:S02]  /*0700*/  LEA R16, R15, UR4, 0x2 ;  /* 0x000000040f107c11 */ /* 0x000fc4000f8e10ff */
[----:B------:R-:W-:Y:S02]  /*0710*/  LEA R5, R17, UR4, 0x2 ;  /* 0x0000000411057c11 */ /* 0x000fe4000f8e10ff */
[----:B------:R-:W-:Y:S01]  /*0720*/  LEA R6, R7, UR4, 0x2 ;  /* 0x0000000407067c11 */ /* 0x000fe2000f8e10ff */
[----:B------:R-:W3:Y:S01]  /*0730*/  LDS R8, [R8+0x400] ;  /* 0x0004000008087984 */ /* 0x000ee20000000800 */
[----:B------:R-:W-:Y:S02]  /*0740*/  LEA R7, R23, UR4, 0x2 ;  /* 0x0000000417077c11 */ /* 0x000fe4000f8e10ff */
[----:B------:R-:W-:Y:S01]  /*0750*/  LOP3.LUT R9, R3, 0x1f, R2, 0xf8, !PT ;  /* 0x0000001f03097812 */ /* 0x000fe200078ef802 */
[----:B------:R4:W5:Y:S01]  /*0760*/  LDS R4, [R16+0x600] ;  /* 0x0006000010047984 */ /* 0x0009620000000800 */
[----:B------:R-:W0:Y:S03]  /*0770*/  LDC.64 R2, c[0x0][0x220] ;  /* 0x00008800ff027b82 */ /* 0x000e260000000a00 */
[----:B------:R-:W0:Y:S04]  /*0780*/  LDS R5, [R5+0x800] ;  /* 0x0008000005057984 */ /* 0x000e280000000800 */
[----:B------:R-:W0:Y:S04]  /*0790*/  LDS R6, [R6+0xa00] ;  /* 0x000a000006067984 */ /* 0x000e280000000800 */
[----:B------:R-:W2:Y:S01]  /*07a0*/  LDS R7, [R7+0xc00] ;  /* 0x000c000007077984 */ /* 0x000ea20000000800 */
[----:B------:R-:W-:-:S02]  /*07b0*/  ISETP.GE.AND P0, PT, R9, 0xe1, PT ;  /* 0x000000e10900780c */ /* 0x000fc40003f06270 */
[----:B------:R-:W-:-:S04]  /*07c0*/  LOP3.LUT R12, R0, R11, RZ, 0xfc, !PT ;  /* 0x0000000b000c7212 */ /* 0x000fc800078efcff */
[C---:B------:R-:W-:Y:S01]  /*07d0*/  ISETP.LT.AND P1, PT, R12.reuse, 0x100, !P0 ;  /* 0x000001000c00780c */ /* 0x040fe20004721270 */
[----:B------:R-:W-:Y:S01]  /*07e0*/  IMAD R9, R12, 0xe1, R9 ;  /* 0x000000e10c097824 */ /* 0x000fe200078e0209 */
[----:B------:R-:W-:Y:S02]  /*07f0*/  LOP3.LUT R23, R10, 0x380, RZ, 0xfc, !PT ;  /* 0x000003800a177812 */ /* 0x000fe400078efcff */
[----:B------:R-:W-:Y:S02]  /*0800*/  LOP3.LUT R12, R0, 0x4, R11, 0xfe, !PT ;  /* 0x00000004000c7812 */ /* 0x000fe400078efe0b */
[----:B-1----:R-:W-:Y:S02]  /*0810*/  LOP3.LUT R13, R0, 0x8, R11, 0xfe, !PT ;  /* 0x00000008000d7812 */ /* 0x002fe400078efe0b */
[----:B------:R-:W-:Y:S02]  /*0820*/  LOP3.LUT R14, R0, 0xc, R11, 0xfe, !PT ;  /* 0x0000000c000e7812 */ /* 0x000fe400078efe0b */
[----:B------:R-:W-:-:S02]  /*0830*/  LOP3.LUT R15, R0, 0x10, R11, 0xfe, !PT ;  /* 0x00000010000f7812 */ /* 0x000fc400078efe0b */
[----:B----4-:R-:W-:Y:S02]  /*0840*/  LOP3.LUT R16, R0, 0x14, R11, 0xfe, !PT ;  /* 0x0000001400107812 */ /* 0x010fe400078efe0b */
[----:B------:R-:W-:Y:S02]  /*0850*/  LOP3.LUT R17, R0, 0x18, R11, 0xfe, !PT ;  /* 0x0000001800117812 */ /* 0x000fe400078efe0b */
[----:B------:R-:W-:Y:S02]  /*0860*/  LOP3.LUT R18, R0, 0x1c, R11, 0xfe, !PT ;  /* 0x0000001c00127812 */ /* 0x000fe400078efe0b */
[----:B------:R-:W-:Y:S01]  /*0870*/  LEA.HI R0, R23, R10, RZ, 0x1b ;  /* 0x0000000a17007211 */ /* 0x000fe200078fd8ff */
[----:B0-----:R-:W-:Y:S01]  /*0880*/  IMAD.WIDE R10, R9, 0x4, R2 ;  /* 0x00000004090a7825 */ /* 0x001fe200078e0202 */
[----:B------:R-:W-:Y:S02]  /*0890*/  ISETP.LT.AND P6, PT, R12, 0x100, !P0 ;  /* 0x000001000c00780c */ /* 0x000fe400047c1270 */
[----:B------:R-:W-:-:S02]  /*08a0*/  ISETP.LT.AND P5, PT, R13, 0x100, !P0 ;  /* 0x000001000d00780c */ /* 0x000fc400047a1270 */
[----:B------:R-:W-:Y:S01]  /*08b0*/  ISETP.LT.AND P4, PT, R14, 0x100, !P0 ;  /* 0x000001000e00780c */ /* 0x000fe20004781270 */
[----:B------:R-:W-:Y:S01]  /*08c0*/  VIADD R13, R9, 0x384 ;  /* 0x00000384090d7836 */ /* 0x000fe20000000000 */
[----:B------:R-:W-:Y:S01]  /*08d0*/  ISETP.LT.AND P3, PT, R15, 0x100, !P0 ;  /* 0x000001000f00780c */ /* 0x000fe20004761270 */
[----:B------:R0:W-:Y:S01]  /*08e0*/  @P1 STG.E desc[UR6][R10.64], R19 ;  /* 0x000000130a001986 */ /* 0x0001e2000c101906 */
[----:B------:R-:W-:Y:S01]  /*08f0*/  ISETP.LT.AND P2, PT, R16, 0x100, !P0 ;  /* 0x000001001000780c */ /* 0x000fe20004741270 */
[----:B------:R-:W-:Y:S01]  /*0900*/  VIADD R15, R9, 0x708 ;  /* 0x00000708090f7836 */ /* 0x000fe20000000000 */
[----:B------:R-:W-:Y:S01]  /*0910*/  ISETP.LT.AND P1, PT, R17, 0x100, !P0 ;  /* 0x000001001100780c */ /* 0x000fe20004721270 */
[C---:B------:R-:W-:Y:S01]  /*0920*/  VIADD R17, R9.reuse, 0xa8c ;  /* 0x00000a8c09117836 */ /* 0x040fe20000000000 */
[----:B------:R-:W-:Y:S01]  /*0930*/  ISETP.LT.AND P0, PT, R18, 0x100, !P0 ;  /* 0x000001001200780c */ /* 0x000fe20004701270 */
[----:B------:R-:W-:Y:S02]  /*0940*/  VIADD R23, R9, 0xe10 ;  /* 0x00000e1009177836 */ /* 0x000fe40000000000 */
[----:B------:R-:W-:-:S04]  /*0950*/  IMAD.WIDE R12, R13, 0x4, R2 ;  /* 0x000000040d0c7825 */ /* 0x000fc800078e0202 */
[----:B------:R-:W-:Y:S02]  /*0960*/  VIADD R25, R9, 0x1194 ;  /* 0x0000119409197836 */ /* 0x000fe40000000000 */
[----:B------:R-:W-:-:S04]  /*0970*/  IMAD.WIDE R14, R15, 0x4, R2 ;  /* 0x000000040f0e7825 */ /* 0x000fc800078e0202 */
[----:B------:R-:W-:Y:S02]  /*0980*/  VIADD R27, R9, 0x1518 ;  /* 0x00001518091b7836 */ /* 0x000fe40000000000 */
[--C-:B------:R-:W-:Y:S01]  /*0990*/  IMAD.WIDE R16, R17, 0x4, R2.reuse ;  /* 0x0000000411107825 */ /* 0x100fe200078e0202 */
[----:B--2---:R1:W-:Y:S03]  /*09a0*/  @P6 STG.E desc[UR6][R12.64], R21 ;  /* 0x000000150c006986 */ /* 0x0043e6000c101906 */
[--C-:B0-----:R-:W-:Y:S01]  /*09b0*/  IMAD.WIDE R10, R23, 0x4, R2.reuse ;  /* 0x00000004170a7825 */ /* 0x101fe200078e0202 */
[----:B---3--:R1:W-:Y:S03]  /*09c0*/  @P5 STG.E desc[UR6][R14.64], R8 ;  /* 0x000000080e005986 */ /* 0x0083e6000c101906 */
[--C-:B------:R-:W-:Y:S01]  /*09d0*/  IMAD.WIDE R18, R25, 0x4, R2.reuse ;  /* 0x0000000419127825 */ /* 0x100fe200078e0202 */
[----:B-----5:R1:W-:Y:S03]  /*09e0*/  @P4 STG.E desc[UR6][R16.64], R4 ;  /* 0x0000000410004986 */ /* 0x0203e6000c101906 */
[----:B------:R-:W-:Y:S01]  /*09f0*/  IMAD.WIDE R22, R27, 0x4, R2 ;  /* 0x000000041b167825 */ /* 0x000fe200078e0202 */
[----:B------:R1:W-:Y:S01]  /*0a00*/  @P3 STG.E desc[UR6][R10.64], R5 ;  /* 0x000000050a003986 */ /* 0x0003e2000c101906 */
[----:B------:R-:W-:-:S03]  /*0a10*/  LEA R0, R0, UR4, 0x2 ;  /* 0x0000000400007c11 */ /* 0x000fc6000f8e10ff */
[----:B------:R1:W-:Y:S04]  /*0a20*/  @P2 STG.E desc[UR6][R18.64], R6 ;  /* 0x0000000612002986 */ /* 0x0003e8000c101906 */
[----:B------:R1:W-:Y:S01]  /*0a30*/  @P1 STG.E desc[UR6][R22.64], R7 ;  /* 0x0000000716001986 */ /* 0x0003e2000c101906 */
[----:B------:R-:W-:Y:S05]  /*0a40*/  @!P0 EXIT ;  /* 0x000000000000894d */ /* 0x000fea0003800000 */
[----:B-1----:R-:W0:Y:S01]  /*0a50*/  LDS R5, [R0+0xe00] ;  /* 0x000e000000057984 */ /* 0x002e220000000800 */
[----:B------:R-:W-:-:S04]  /*0a60*/  VIADD R9, R9, 0x189c ;  /* 0x0000189c09097836 */ /* 0x000fc80000000000 */
[----:B------:R-:W-:-:S05]  /*0a70*/  IMAD.WIDE R2, R9, 0x4, R2 ;  /* 0x0000000409027825 */ /* 0x000fca00078e0202 */
[----:B0-----:R-:W-:Y:S01]  /*0a80*/  STG.E desc[UR6][R2.64], R5 ;  /* 0x0000000502007986 */ /* 0x001fe2000c101906 */
[----:B------:R-:W-:Y:S05]  /*0a90*/  EXIT ;  /* 0x000000000000794d */ /* 0x000fea0003800000 */
.L_x_0:
[----:B------:R-:W-:-:S00]  /*0aa0*/  BRA `(.L_x_0) ;  /* 0xfffffffc00fc7947 */ /* 0x000fc0000383ffff */
[----:B------:R-:W-:-:S00]  /*0ab0*/  NOP ;  /* 0x0000000000007918 */ /* 0x000fc00000000000 */
        /* <DEDUP_REMOVED lines=12> */
.L_x_1:


//--------------------- .nv.shared.triton_poi_fused_convolution_relu_2 --------------------------
	.section	.nv.shared.triton_poi_fused_convolution_relu_2,"aw",@nobits
	.sectionflags	@""
	.align	16
	.zero		1024


//--------------------- .nv.constant0.triton_poi_fused_convolution_relu_2 --------------------------
	.section	.nv.constant0.triton_poi_fused_convolution_relu_2,"a",@progbits
	.sectionflags	@""
	.align	4
.nv.constant0.triton_poi_fused_convolution_relu_2:
	.zero		560
